//
// Generated by NVIDIA NVVM Compiler
//
// Compiler Build ID: CL-36424714
// Cuda compilation tools, release 13.0, V13.0.88
// Based on NVVM 20.0.0
//

.version 9.0
.target sm_100
.address_size 64

	// .globl	_Z2dlPi

.visible .entry _Z2dlPi(
	.param .u64 .ptr .align 1 _Z2dlPi_param_0
)
{
	.reg .pred 	%p<4>;
	.reg .b32 	%r<12>;
	.reg .b64 	%rd<7>;

	ld.param.u64 	%rd4, [_Z2dlPi_param_0];
	cvta.to.global.u64 	%rd1, %rd4;
	mov.u32 	%r4, %tid.x;
	mov.u32 	%r5, %ctaid.x;
	mov.u32 	%r6, %ntid.x;
	mad.lo.s32 	%r1, %r5, %r6, %r4;
	and.b32  	%r7, %r5, 1;
	setp.eq.b32 	%p1, %r7, 1;
	@%p1 bra 	$L__BB0_4;
	mul.wide.s32 	%rd6, %r1, 4;
	add.s64 	%rd2, %rd1, %rd6;
	ld.global.u32 	%r2, [%rd2];
	and.b32  	%r10, %r2, 1;
	setp.eq.b32 	%p3, %r10, 1;
	@%p3 bra 	$L__BB0_3;
	add.s32 	%r11, %r2, 1;
	st.global.u32 	[%rd2], %r11;
$L__BB0_3:
	bar.sync 	0;
	bra.uni 	$L__BB0_7;
$L__BB0_4:
	mul.wide.s32 	%rd5, %r1, 4;
	add.s64 	%rd3, %rd1, %rd5;
	ld.global.u32 	%r3, [%rd3];
	and.b32  	%r8, %r3, -2147483647;
	setp.ne.s32 	%p2, %r8, 1;
	@%p2 bra 	$L__BB0_6;
	add.s32 	%r9, %r3, -1;
	st.global.u32 	[%rd3], %r9;
$L__BB0_6:
	bar.sync 	0;
$L__BB0_7:
	ret;

}


// ===== COMPILED SASS (sm_100) =====

	.target	sm_100

	.elftype	@"ET_EXEC"


//--------------------- .note.nv.tkinfo           --------------------------
	.section	.note.nv.tkinfo,"",@"SHT_NOTE"
	.sectionflags	@"SHF_NOTE_NV_TKINFO"
	.tkinfo
        /*0018*/ 	.word	0x00000002
        /*0030*/ 	.string	""
        /*0030*/ 	.string	"ptxas"
        /*0030*/ 	.string	"Cuda compilation tools, release 13.0, V13.0.88"
        /*0030*/ 	.string	"Build cuda_13.0.r13.0/compiler.36424714_0"
        /*0030*/ 	.string	"-arch sm_100 -m 64 "



//--------------------- .note.nv.cuinfo           --------------------------
	.section	.note.nv.cuinfo,"",@"SHT_NOTE"
	.sectionflags	@"SHF_NOTE_NV_CUINFO"
        /*0018*/ 	.short	0x0002
        /*001a*/ 	.short	0x0064
        /*001c*/ 	.short	0x0082
	.zero		2


//--------------------- .nv.info                  --------------------------
	.section	.nv.info,"",@"SHT_CUDA_INFO"
	.align	4


	//----- nvinfo : EIATTR_REGCOUNT
	.align		4
        /*0000*/ 	.byte	0x04, 0x2f
        /*0002*/ 	.short	(.L_1 - .L_0)
	.align		4
.L_0:
        /*0004*/ 	.word	index@(_Z2dlPi)
        /*0008*/ 	.word	0x00000008


	//----- nvinfo : EIATTR_FRAME_SIZE
	.align		4
.L_1:
        /*000c*/ 	.byte	0x04, 0x11
        /*000e*/ 	.short	(.L_3 - .L_2)
	.align		4
.L_2:
        /*0010*/ 	.word	index@(_Z2dlPi)
        /*0014*/ 	.word	0x00000000


	//----- nvinfo : EIATTR_MIN_STACK_SIZE
	.align		4
.L_3:
        /*0018*/ 	.byte	0x04, 0x12
        /*001a*/ 	.short	(.L_5 - .L_4)
	.align		4
.L_4:
        /*001c*/ 	.word	index@(_Z2dlPi)
        /*0020*/ 	.word	0x00000000
.L_5:


//--------------------- .nv.compat                --------------------------
	.section	.nv.compat,"",@"SHT_CUDA_COMPAT_INFO"
	.align	4
        /*0000*/ 	.byte	0x02, 0x09, 0x00, 0x00, 0x02, 0x02, 0x01, 0x00, 0x02, 0x05, 0x05, 0x00, 0x03, 0x07, 0x01, 0x01
        /*0010*/ 	.byte	0x02, 0x03, 0x00, 0x00, 0x02, 0x06, 0x01, 0x00, 0x04, 0x0b, 0x08, 0x00, 0x09, 0x00, 0x00, 0x00
        /*0020*/ 	.byte	0x00, 0x00, 0x00, 0x00


//--------------------- .nv.info._Z2dlPi          --------------------------
	.section	.nv.info._Z2dlPi,"",@"SHT_CUDA_INFO"
	.sectionflags	@""
	.align	4


	//----- nvinfo : EIATTR_CUDA_API_VERSION
	.align		4
        /*0000*/ 	.byte	0x04, 0x37
        /*0002*/ 	.short	(.L_7 - .L_6)
.L_6:
        /*0004*/ 	.word	0x00000082


	//----- nvinfo : EIATTR_KPARAM_INFO
	.align		4
.L_7:
        /*0008*/ 	.byte	0x04, 0x17
        /*000a*/ 	.short	(.L_9 - .L_8)
.L_8:
        /*000c*/ 	.word	0x00000000
        /*0010*/ 	.short	0x0000
        /*0012*/ 	.short	0x0000
        /*0014*/ 	.byte	0x00, 0xf5, 0x21, 0x00


	//----- nvinfo : EIATTR_SPARSE_MMA_MASK
	.align		4
.L_9:
        /*0018*/ 	.byte	0x03, 0x50
        /*001a*/ 	.short	0x0000


	//----- nvinfo : EIATTR_MAXREG_COUNT
	.align		4
        /*001c*/ 	.byte	0x03, 0x1b
        /*001e*/ 	.short	0x00ff


	//----- nvinfo : EIATTR_NUM_BARRIERS
	.align		4
        /*0020*/ 	.byte	0x02, 0x4c
        /*0022*/ 	.byte	0x01
	.zero		1


	//----- nvinfo : EIATTR_MERCURY_ISA_VERSION
	.align		4
        /*0024*/ 	.byte	0x03, 0x5f
        /*0026*/ 	.short	0x0101


	//----- nvinfo : EIATTR_VRC_CTA_INIT_COUNT
	.align		4
        /*0028*/ 	.byte	0x02, 0x4a
	.zero		1
	.zero		1


	//----- nvinfo : EIATTR_EXIT_INSTR_OFFSETS
	.align		4
        /*002c*/ 	.byte	0x04, 0x1c
        /*002e*/ 	.short	(.L_11 - .L_10)


	//   ....[0]....
.L_10:
        /*0030*/ 	.word	0x00000110


	//   ....[1]....
        /*0034*/ 	.word	0x000001a0


	//----- nvinfo : EIATTR_CBANK_PARAM_SIZE
	.align		4
.L_11:
        /*0038*/ 	.byte	0x03, 0x19
        /*003a*/ 	.short	0x0008


	//----- nvinfo : EIATTR_PARAM_CBANK
	.align		4
        /*003c*/ 	.byte	0x04, 0x0a
        /*003e*/ 	.short	(.L_13 - .L_12)
	.align		4
.L_12:
        /*0040*/ 	.word	index@(.nv.constant0._Z2dlPi)
        /*0044*/ 	.short	0x0380
        /*0046*/ 	.short	0x0008


	//----- nvinfo : EIATTR_SW_WAR
	.align		4
.L_13:
        /*0048*/ 	.byte	0x04, 0x36
        /*004a*/ 	.short	(.L_15 - .L_14)
.L_14:
        /*004c*/ 	.word	0x00000008
.L_15:


//--------------------- .nv.callgraph             --------------------------
	.section	.nv.callgraph,"",@"SHT_CUDA_CALLGRAPH"
	.align	4
	.sectionentsize	8
	.align		4
        /*0000*/ 	.word	0x00000000
	.align		4
        /*0004*/ 	.word	0xffffffff
	.align		4
        /*0008*/ 	.word	0x00000000
	.align		4
        /*000c*/ 	.word	0xfffffffe
	.align		4
        /*0010*/ 	.word	0x00000000
	.align		4
        /*0014*/ 	.word	0xfffffffd
	.align		4
        /*0018*/ 	.word	0x00000000
	.align		4
        /*001c*/ 	.word	0xfffffffc


//--------------------- .text._Z2dlPi             --------------------------
	.section	.text._Z2dlPi,"ax",@progbits
	.align	128
        .global         _Z2dlPi
        .type           _Z2dlPi,@function
        .size           _Z2dlPi,(.L_x_2 - _Z2dlPi)
        .other          _Z2dlPi,@"STO_CUDA_ENTRY STV_DEFAULT"
_Z2dlPi:
.text._Z2dlPi:
[----:B------:R-:W-:Y:S08]  /*0000*/  LDC R1, c[0x0][0x37c] ;  /* 0x0000df00ff017b82 */ /* 0x000ff00000000800 */
[----:B------:R-:W0:Y:S01]  /*0010*/  S2UR UR6, SR_CTAID.X ;  /* 0x00000000000679c3 */ /* 0x000e220000002500 */
[----:B------:R-:W1:Y:S07]  /*0020*/  S2R R5, SR_TID.X ;  /* 0x0000000000057919 */ /* 0x000e6e0000002100 */
[----:B------:R-:W1:Y:S01]  /*0030*/  LDC R0, c[0x0][0x360] ;  /* 0x0000d800ff007b82 */ /* 0x000e620000000800 */
[----:B0-----:R-:W-:-:S04]  /*0040*/  ULOP3.LUT UR4, UR6, 0x1, URZ, 0xc0, !UPT ;  /* 0x0000000106047892 */ /* 0x001fc8000f8ec0ff */
[----:B------:R-:W-:Y:S01]  /*0050*/  UISETP.NE.U32.AND UP0, UPT, UR4, 0x1, UPT ;  /* 0x000000010400788c */ /* 0x000fe2000bf05070 */
[----:B-1----:R-:W-:-:S06]  /*0060*/  IMAD R5, R0, UR6, R5 ;  /* 0x0000000600057c24 */ /* 0x002fcc000f8e0205 */
[----:B------:R-:W0:Y:S02]  /*0070*/  LDCU.64 UR4, c[0x0][0x358] ;  /* 0x00006b00ff0477ac */ /* 0x000e240008000a00 */
[----:B------:R-:W-:Y:S05]  /*0080*/  BRA.U !UP0, `(.L_x_0) ;  /* 0x0000000108247547 */ /* 0x000fea000b800000 */
[----:B------:R-:W1:Y:S02]  /*0090*/  LDC.64 R2, c[0x0][0x380] ;  /* 0x0000e000ff027b82 */ /* 0x000e640000000a00 */
[----:B-1----:R-:W-:-:S05]  /*00a0*/  IMAD.WIDE R2, R5, 0x4, R2 ;  /* 0x0000000405027825 */ /* 0x002fca00078e0202 */
[----:B0-----:R-:W2:Y:S02]  /*00b0*/  LDG.E R0, desc[UR4][R2.64] ;  /* 0x0000000402007981 */ /* 0x001ea4000c1e1900 */
[----:B--2---:R-:W-:-:S04]  /*00c0*/  LOP3.LUT R4, R0, 0x1, RZ, 0xc0, !PT ;  /* 0x0000000100047812 */ /* 0x004fc800078ec0ff */
[----:B------:R-:W-:-:S13]  /*00d0*/  ISETP.NE.U32.AND P0, PT, R4, 0x1, PT ;  /* 0x000000010400780c */ /* 0x000fda0003f05070 */
[----:B------:R-:W-:-:S05]  /*00e0*/  @P0 VIADD R5, R0, 0x1 ;  /* 0x0000000100050836 */ /* 0x000fca0000000000 */
[----:B------:R-:W-:Y:S01]  /*00f0*/  @P0 STG.E desc[UR4][R2.64], R5 ;  /* 0x0000000502000986 */ /* 0x000fe2000c101904 */
[----:B------:R-:W-:Y:S06]  /*0100*/  BAR.SYNC.DEFER_BLOCKING 0x0 ;  /* 0x0000000000007b1d */ /* 0x000fec0000010000 */
[----:B------:R-:W-:Y:S05]  /*0110*/  EXIT ;  /* 0x000000000000794d */ /* 0x000fea0003800000 */
.L_x_0:
[----:B------:R-:W1:Y:S02]  /*0120*/  LDC.64 R2, c[0x0][0x380] ;  /* 0x0000e000ff027b82 */ /* 0x000e640000000a00 */
[----:B-1----:R-:W-:-:S05]  /*0130*/  IMAD.WIDE R2, R5, 0x4, R2 ;  /* 0x0000000405027825 */ /* 0x002fca00078e0202 */
[----:B0-----:R-:W2:Y:S02]  /*0140*/  LDG.E R0, desc[UR4][R2.64] ;  /* 0x0000000402007981 */ /* 0x001ea4000c1e1900 */
[----:B--2---:R-:W-:-:S04]  /*0150*/  LOP3.LUT R4, R0, 0x80000001, RZ, 0xc0, !PT ;  /* 0x8000000100047812 */ /* 0x004fc800078ec0ff */
[----:B------:R-:W-:-:S13]  /*0160*/  ISETP.NE.AND P0, PT, R4, 0x1, PT ;  /* 0x000000010400780c */ /* 0x000fda0003f05270 */
[----:B------:R-:W-:-:S05]  /*0170*/  @!P0 IADD3 R5, PT, PT, R0, -0x1, RZ ;  /* 0xffffffff00058810 */ /* 0x000fca0007ffe0ff */
[----:B------:R-:W-:Y:S01]  /*0180*/  @!P0 STG.E desc[UR4][R2.64], R5 ;  /* 0x0000000502008986 */ /* 0x000fe2000c101904 */
[----:B------:R-:W-:Y:S06]  /*0190*/  BAR.SYNC.DEFER_BLOCKING 0x0 ;  /* 0x0000000000007b1d */ /* 0x000fec0000010000 */
[----:B------:R-:W-:Y:S05]  /*01a0*/  EXIT ;  /* 0x000000000000794d */ /* 0x000fea0003800000 */
.L_x_1:
[----:B------:R-:W-:-:S00]  /*01b0*/  BRA `(.L_x_1) ;  /* 0xfffffffc00fc7947 */ /* 0x000fc0000383ffff */
[----:B------:R-:W-:-:S00]  /*01c0*/  NOP ;  /* 0x0000000000007918 */ /* 0x000fc00000000000 */
        /* <DEDUP_REMOVED lines=11> */
.L_x_2:


//--------------------- .nv.shared.reserved.0     --------------------------
	.section	.nv.shared.reserved.0,"aw",@nobits
	.weak		__nv_reservedSMEM_offset_0_alias
	.size		__nv_reservedSMEM_offset_0_alias, 0, 64
	.other		__nv_reservedSMEM_offset_0_alias,@"STO_CUDA_RESERVED_SHARED STV_DEFAULT"
__nv_reservedSMEM_offset_0_alias:
	.zero		0
	.zero		64


//--------------------- .nv.constant0._Z2dlPi     --------------------------
	.section	.nv.constant0._Z2dlPi,"a",@progbits
	.sectionflags	@""
	.align	4
.nv.constant0._Z2dlPi:
	.zero		904


//--------------------- SYMBOLS --------------------------

	.type		.nv.reservedSmem.offset0,@object
	.size		.nv.reservedSmem.offset0,0x4
